//
// Generated by NVIDIA NVVM Compiler
//
// Compiler Build ID: CL-36424714
// Cuda compilation tools, release 13.0, V13.0.88
// Based on NVVM 20.0.0
//

.version 9.0
.target sm_100
.address_size 64

	// .globl	_Z6unrollPbPjyyyyhy
.extern .func free
(
	.param .b64 free_param_0
)
;

.visible .entry _Z6unrollPbPjyyyyhy(
	.param .u64 .ptr .align 1 _Z6unrollPbPjyyyyhy_param_0,
	.param .u64 .ptr .align 1 _Z6unrollPbPjyyyyhy_param_1,
	.param .u64 _Z6unrollPbPjyyyyhy_param_2,
	.param .u64 _Z6unrollPbPjyyyyhy_param_3,
	.param .u64 _Z6unrollPbPjyyyyhy_param_4,
	.param .u64 _Z6unrollPbPjyyyyhy_param_5,
	.param .u8 _Z6unrollPbPjyyyyhy_param_6,
	.param .u64 _Z6unrollPbPjyyyyhy_param_7
)
{
	.local .align 4 .b8 	__local_depot0[12];
	.reg .b64 	%SP;
	.reg .b64 	%SPL;
	.reg .pred 	%p<14>;
	.reg .b16 	%rs<4>;
	.reg .b32 	%r<37>;
	.reg .b64 	%rd<84>;

	mov.u64 	%SPL, __local_depot0;
	cvta.local.u64 	%SP, %SPL;
	ld.param.u64 	%rd39, [_Z6unrollPbPjyyyyhy_param_0];
	ld.param.u64 	%rd40, [_Z6unrollPbPjyyyyhy_param_1];
	ld.param.u64 	%rd34, [_Z6unrollPbPjyyyyhy_param_2];
	ld.param.u64 	%rd35, [_Z6unrollPbPjyyyyhy_param_3];
	ld.param.u64 	%rd36, [_Z6unrollPbPjyyyyhy_param_4];
	ld.param.u64 	%rd37, [_Z6unrollPbPjyyyyhy_param_5];
	ld.param.u8 	%rs1, [_Z6unrollPbPjyyyyhy_param_6];
	ld.param.u64 	%rd38, [_Z6unrollPbPjyyyyhy_param_7];
	cvta.to.global.u64 	%rd1, %rd40;
	cvta.to.global.u64 	%rd2, %rd39;
	add.u64 	%rd3, %SPL, 0;
	mov.u32 	%r12, %tid.x;
	mov.u32 	%r13, %ctaid.x;
	mov.u32 	%r14, %ntid.x;
	mad.lo.s32 	%r15, %r13, %r14, %r12;
	cvt.u64.u32 	%rd4, %r15;
	min.u64 	%rd42, %rd35, %rd34;
	setp.le.u64 	%p1, %rd42, %rd4;
	@%p1 bra 	$L__BB0_25;
	setp.eq.s64 	%p2, %rd36, 0;
	@%p2 bra 	$L__BB0_25;
	setp.eq.s16 	%p3, %rs1, 0;
	@%p3 bra 	$L__BB0_7;
	mov.b32 	%r34, 0;
	mov.u64 	%rd79, %rd4;
$L__BB0_4:
	add.s64 	%rd80, %rd79, %rd38;
	mov.b32 	%r35, 0;
$L__BB0_5:
	mul.wide.u32 	%rd43, %r35, 4;
	add.s64 	%rd44, %rd1, %rd43;
	ld.global.u32 	%rd24, [%rd44];
	and.b64  	%rd45, %rd80, -4294967296;
	setp.ne.s64 	%p4, %rd45, 0;
	@%p4 bra 	$L__BB0_18;
	cvt.u32.u64 	%r18, %rd24;
	cvt.u32.u64 	%r19, %rd80;
	div.u32 	%r20, %r19, %r18;
	mul.lo.s32 	%r21, %r20, %r18;
	sub.s32 	%r22, %r19, %r21;
	cvt.u64.u32 	%rd80, %r20;
	cvt.u64.u32 	%rd82, %r22;
	bra.uni 	$L__BB0_19;
$L__BB0_7:
	mov.b32 	%r32, 0;
	mov.u64 	%rd73, %rd4;
$L__BB0_8:
	add.s64 	%rd76, %rd73, %rd38;
	mov.b64 	%rd75, 0;
$L__BB0_9:
	not.b64 	%rd56, %rd75;
	add.s64 	%rd57, %rd36, %rd56;
	and.b64  	%rd13, %rd57, 4294967295;
	shl.b64 	%rd58, %rd57, 2;
	and.b64  	%rd59, %rd58, 17179869180;
	add.s64 	%rd60, %rd1, %rd59;
	ld.global.u32 	%r5, [%rd60];
	and.b64  	%rd61, %rd76, -4294967296;
	setp.ne.s64 	%p9, %rd61, 0;
	@%p9 bra 	$L__BB0_15;
	cvt.u32.u64 	%r26, %rd76;
	div.u32 	%r27, %r26, %r5;
	mul.lo.s32 	%r28, %r27, %r5;
	sub.s32 	%r29, %r26, %r28;
	cvt.u64.u32 	%rd76, %r27;
	cvt.u64.u32 	%rd78, %r29;
	bra.uni 	$L__BB0_16;
$L__BB0_11:
	shl.b64 	%rd68, %rd74, 2;
	add.s64 	%rd69, %rd3, %rd68;
	ld.local.u32 	%r31, [%rd69];
	setp.eq.s32 	%p11, %r31, 3;
	@%p11 bra 	$L__BB0_13;
	add.s32 	%r33, %r33, 1;
	cvt.u64.u32 	%rd74, %r33;
	setp.gt.u64 	%p12, %rd36, %rd74;
	@%p12 bra 	$L__BB0_11;
	bra.uni 	$L__BB0_14;
$L__BB0_13:
	add.s64 	%rd70, %rd2, %rd73;
	mov.b16 	%rs3, 1;
	st.global.u8 	[%rd70], %rs3;
$L__BB0_14:
	add.s32 	%r32, %r32, 1;
	cvt.u64.u32 	%rd71, %r32;
	mad.lo.s64 	%rd73, %rd37, %rd71, %rd4;
	setp.lt.u64 	%p13, %rd73, %rd42;
	@%p13 bra 	$L__BB0_8;
	bra.uni 	$L__BB0_25;
$L__BB0_15:
	cvt.u64.u32 	%rd62, %r5;
	div.u64 	%rd16, %rd76, %rd62;
	mul.lo.s64 	%rd63, %rd16, %rd62;
	sub.s64 	%rd78, %rd76, %rd63;
	mov.u64 	%rd76, %rd16;
$L__BB0_16:
	shl.b64 	%rd64, %rd13, 2;
	add.s64 	%rd65, %rd3, %rd64;
	st.local.u32 	[%rd65], %rd78;
	add.s64 	%rd66, %rd75, 1;
	and.b64  	%rd75, %rd66, 4294967295;
	setp.gt.u64 	%p10, %rd36, %rd75;
	@%p10 bra 	$L__BB0_9;
	mov.b32 	%r33, 0;
	mov.b64 	%rd74, 0;
	bra.uni 	$L__BB0_11;
$L__BB0_18:
	div.u64 	%rd27, %rd80, %rd24;
	mul.lo.s64 	%rd46, %rd27, %rd24;
	sub.s64 	%rd82, %rd80, %rd46;
	mov.u64 	%rd80, %rd27;
$L__BB0_19:
	add.s64 	%rd48, %rd3, %rd43;
	st.local.u32 	[%rd48], %rd82;
	add.s32 	%r35, %r35, 1;
	cvt.u64.u32 	%rd49, %r35;
	setp.gt.u64 	%p5, %rd36, %rd49;
	@%p5 bra 	$L__BB0_5;
	mov.b32 	%r36, 0;
	mov.b64 	%rd83, 0;
	bra.uni 	$L__BB0_22;
$L__BB0_21:
	add.s32 	%r36, %r36, 1;
	cvt.u64.u32 	%rd83, %r36;
	setp.le.u64 	%p7, %rd36, %rd83;
	@%p7 bra 	$L__BB0_24;
$L__BB0_22:
	shl.b64 	%rd51, %rd83, 2;
	add.s64 	%rd52, %rd3, %rd51;
	ld.local.u32 	%r24, [%rd52];
	setp.ne.s32 	%p6, %r24, 3;
	@%p6 bra 	$L__BB0_21;
	add.s64 	%rd53, %rd2, %rd79;
	mov.b16 	%rs2, 1;
	st.global.u8 	[%rd53], %rs2;
$L__BB0_24:
	add.s32 	%r34, %r34, 1;
	cvt.u64.u32 	%rd54, %r34;
	mad.lo.s64 	%rd79, %rd37, %rd54, %rd4;
	setp.lt.u64 	%p8, %rd79, %rd42;
	@%p8 bra 	$L__BB0_4;
$L__BB0_25:
	add.u64 	%rd72, %SP, 0;
	{ // callseq 0, 0
	.param .b64 param0;
	st.param.b64 	[param0], %rd72;
	call.uni 
	free, 
	(
	param0
	);
	} // callseq 0
	ret;

}


// ===== COMPILED SASS (sm_100) =====

	.target	sm_100

	.elftype	@"ET_EXEC"


//--------------------- .note.nv.tkinfo           --------------------------
	.section	.note.nv.tkinfo,"",@"SHT_NOTE"
	.sectionflags	@"SHF_NOTE_NV_TKINFO"
	.tkinfo
        /*0018*/ 	.word	0x00000002
        /*0030*/ 	.string	""
        /*0030*/ 	.string	"ptxas"
        /*0030*/ 	.string	"Cuda compilation tools, release 13.0, V13.0.88"
        /*0030*/ 	.string	"Build cuda_13.0.r13.0/compiler.36424714_0"
        /*0030*/ 	.string	"-arch sm_100 -m 64 "



//--------------------- .note.nv.cuinfo           --------------------------
	.section	.note.nv.cuinfo,"",@"SHT_NOTE"
	.sectionflags	@"SHF_NOTE_NV_CUINFO"
        /*0018*/ 	.short	0x0002
        /*001a*/ 	.short	0x0064
        /*001c*/ 	.short	0x0082
	.zero		2


//--------------------- .nv.info                  --------------------------
	.section	.nv.info,"",@"SHT_CUDA_INFO"
	.align	4


	//----- nvinfo : EIATTR_REGCOUNT
	.align		4
        /*0000*/ 	.byte	0x04, 0x2f
        /*0002*/ 	.short	(.L_1 - .L_0)
	.align		4
.L_0:
        /*0004*/ 	.word	index@(_Z6unrollPbPjyyyyhy)
        /*0008*/ 	.word	0x00000020


	//----- nvinfo : EIATTR_FRAME_SIZE
	.align		4
.L_1:
        /*000c*/ 	.byte	0x04, 0x11
        /*000e*/ 	.short	(.L_3 - .L_2)
	.align		4
.L_2:
        /*0010*/ 	.word	index@($__internal_0_$__cuda_sm20_div_u64)
        /*0014*/ 	.word	0x00000010


	//----- nvinfo : EIATTR_FRAME_SIZE
	.align		4
.L_3:
        /*0018*/ 	.byte	0x04, 0x11
        /*001a*/ 	.short	(.L_5 - .L_4)
	.align		4
.L_4:
        /*001c*/ 	.word	index@(_Z6unrollPbPjyyyyhy)
        /*0020*/ 	.word	0x00000010


	//----- nvinfo : EIATTR_MIN_STACK_SIZE
	.align		4
.L_5:
        /*0024*/ 	.byte	0x04, 0x12
        /*0026*/ 	.short	(.L_7 - .L_6)
	.align		4
.L_6:
        /*0028*/ 	.word	index@(_Z6unrollPbPjyyyyhy)
        /*002c*/ 	.word	0x00000010
.L_7:


//--------------------- .nv.compat                --------------------------
	.section	.nv.compat,"",@"SHT_CUDA_COMPAT_INFO"
	.align	4
        /*0000*/ 	.byte	0x02, 0x09, 0x00, 0x00, 0x02, 0x02, 0x01, 0x00, 0x02, 0x05, 0x05, 0x00, 0x03, 0x07, 0x01, 0x01
        /*0010*/ 	.byte	0x02, 0x03, 0x00, 0x00, 0x02, 0x06, 0x01, 0x00, 0x04, 0x0b, 0x08, 0x00, 0x09, 0x00, 0x00, 0x00
        /*0020*/ 	.byte	0x00, 0x00, 0x00, 0x00


//--------------------- .nv.info._Z6unrollPbPjyyyyhy --------------------------
	.section	.nv.info._Z6unrollPbPjyyyyhy,"",@"SHT_CUDA_INFO"
	.sectionflags	@""
	.align	4


	//----- nvinfo : EIATTR_CUDA_API_VERSION
	.align		4
        /*0000*/ 	.byte	0x04, 0x37
        /*0002*/ 	.short	(.L_9 - .L_8)
.L_8:
        /*0004*/ 	.word	0x00000082


	//----- nvinfo : EIATTR_KPARAM_INFO
	.align		4
.L_9:
        /*0008*/ 	.byte	0x04, 0x17
        /*000a*/ 	.short	(.L_11 - .L_10)
.L_10:
        /*000c*/ 	.word	0x00000000
        /*0010*/ 	.short	0x0007
        /*0012*/ 	.short	0x0038
        /*0014*/ 	.byte	0x00, 0xf0, 0x21, 0x00


	//----- nvinfo : EIATTR_KPARAM_INFO
	.align		4
.L_11:
        /*0018*/ 	.byte	0x04, 0x17
        /*001a*/ 	.short	(.L_13 - .L_12)
.L_12:
        /*001c*/ 	.word	0x00000000
        /*0020*/ 	.short	0x0006
        /*0022*/ 	.short	0x0030
        /*0024*/ 	.byte	0x00, 0xf0, 0x05, 0x00


	//----- nvinfo : EIATTR_KPARAM_INFO
	.align		4
.L_13:
        /*0028*/ 	.byte	0x04, 0x17
        /*002a*/ 	.short	(.L_15 - .L_14)
.L_14:
        /*002c*/ 	.word	0x00000000
        /*0030*/ 	.short	0x0005
        /*0032*/ 	.short	0x0028
        /*0034*/ 	.byte	0x00, 0xf0, 0x21, 0x00


	//----- nvinfo : EIATTR_KPARAM_INFO
	.align		4
.L_15:
        /*0038*/ 	.byte	0x04, 0x17
        /*003a*/ 	.short	(.L_17 - .L_16)
.L_16:
        /*003c*/ 	.word	0x00000000
        /*0040*/ 	.short	0x0004
        /*0042*/ 	.short	0x0020
        /*0044*/ 	.byte	0x00, 0xf0, 0x21, 0x00


	//----- nvinfo : EIATTR_KPARAM_INFO
	.align		4
.L_17:
        /*0048*/ 	.byte	0x04, 0x17
        /*004a*/ 	.short	(.L_19 - .L_18)
.L_18:
        /*004c*/ 	.word	0x00000000
        /*0050*/ 	.short	0x0003
        /*0052*/ 	.short	0x0018
        /*0054*/ 	.byte	0x00, 0xf0, 0x21, 0x00


	//----- nvinfo : EIATTR_KPARAM_INFO
	.align		4
.L_19:
        /*0058*/ 	.byte	0x04, 0x17
        /*005a*/ 	.short	(.L_21 - .L_20)
.L_20:
        /*005c*/ 	.word	0x00000000
        /*0060*/ 	.short	0x0002
        /*0062*/ 	.short	0x0010
        /*0064*/ 	.byte	0x00, 0xf0, 0x21, 0x00


	//----- nvinfo : EIATTR_KPARAM_INFO
	.align		4
.L_21:
        /*0068*/ 	.byte	0x04, 0x17
        /*006a*/ 	.short	(.L_23 - .L_22)
.L_22:
        /*006c*/ 	.word	0x00000000
        /*0070*/ 	.short	0x0001
        /*0072*/ 	.short	0x0008
        /*0074*/ 	.byte	0x00, 0xf5, 0x21, 0x00


	//----- nvinfo : EIATTR_KPARAM_INFO
	.align		4
.L_23:
        /*0078*/ 	.byte	0x04, 0x17
        /*007a*/ 	.short	(.L_25 - .L_24)
.L_24:
        /*007c*/ 	.word	0x00000000
        /*0080*/ 	.short	0x0000
        /*0082*/ 	.short	0x0000
        /*0084*/ 	.byte	0x00, 0xf5, 0x21, 0x00


	//----- nvinfo : EIATTR_SPARSE_MMA_MASK
	.align		4
.L_25:
        /*0088*/ 	.byte	0x03, 0x50
        /*008a*/ 	.short	0x0000


	//----- nvinfo : EIATTR_MAXREG_COUNT
	.align		4
        /*008c*/ 	.byte	0x03, 0x1b
        /*008e*/ 	.short	0x00ff


	//----- nvinfo : EIATTR_EXTERNS
	.align		4
        /*0090*/ 	.byte	0x04, 0x0f
        /*0092*/ 	.short	(.L_27 - .L_26)


	//   ....[0]....
	.align		4
.L_26:
        /*0094*/ 	.word	index@(free)


	//----- nvinfo : EIATTR_MERCURY_ISA_VERSION
	.align		4
.L_27:
        /*0098*/ 	.byte	0x03, 0x5f
        /*009a*/ 	.short	0x0101


	//----- nvinfo : EIATTR_VRC_CTA_INIT_COUNT
	.align		4
        /*009c*/ 	.byte	0x02, 0x4a
	.zero		1
	.zero		1


	//----- nvinfo : EIATTR_SYSCALL_OFFSETS
	.align		4
        /*00a0*/ 	.byte	0x04, 0x46
        /*00a2*/ 	.short	(.L_29 - .L_28)


	//   ....[0]....
.L_28:
        /*00a4*/ 	.word	0x00000d20


	//----- nvinfo : EIATTR_EXIT_INSTR_OFFSETS
	.align		4
.L_29:
        /*00a8*/ 	.byte	0x04, 0x1c
        /*00aa*/ 	.short	(.L_31 - .L_30)


	//   ....[0]....
.L_30:
        /*00ac*/ 	.word	0x00000d30


	//----- nvinfo : EIATTR_CRS_STACK_SIZE
	.align		4
.L_31:
        /*00b0*/ 	.byte	0x04, 0x1e
        /*00b2*/ 	.short	(.L_33 - .L_32)
.L_32:
        /*00b4*/ 	.word	0x00000000


	//----- nvinfo : EIATTR_CBANK_PARAM_SIZE
	.align		4
.L_33:
        /*00b8*/ 	.byte	0x03, 0x19
        /*00ba*/ 	.short	0x0040


	//----- nvinfo : EIATTR_PARAM_CBANK
	.align		4
        /*00bc*/ 	.byte	0x04, 0x0a
        /*00be*/ 	.short	(.L_35 - .L_34)
	.align		4
.L_34:
        /*00c0*/ 	.word	index@(.nv.constant0._Z6unrollPbPjyyyyhy)
        /*00c4*/ 	.short	0x0380
        /*00c6*/ 	.short	0x0040


	//----- nvinfo : EIATTR_SW_WAR
	.align		4
.L_35:
        /*00c8*/ 	.byte	0x04, 0x36
        /*00ca*/ 	.short	(.L_37 - .L_36)
.L_36:
        /*00cc*/ 	.word	0x00000008
.L_37:


//--------------------- .nv.callgraph             --------------------------
	.section	.nv.callgraph,"",@"SHT_CUDA_CALLGRAPH"
	.align	4
	.sectionentsize	8
	.align		4
        /*0000*/ 	.word	0x00000000
	.align		4
        /*0004*/ 	.word	0xffffffff
	.align		4
        /*0008*/ 	.word	index@(_Z6unrollPbPjyyyyhy)
	.align		4
        /*000c*/ 	.word	index@(free)
	.align		4
        /*0010*/ 	.word	0x00000000
	.align		4
        /*0014*/ 	.word	0xfffffffe
	.align		4
        /*0018*/ 	.word	0x00000000
	.align		4
        /*001c*/ 	.word	0xfffffffd
	.align		4
        /*0020*/ 	.word	0x00000000
	.align		4
        /*0024*/ 	.word	0xfffffffc


//--------------------- .nv.constant4             --------------------------
	.section	.nv.constant4,"a",@progbits
	.align	8
	.align		8
.nv.constant4:
        /*0000*/ 	.dword	free


//--------------------- .text._Z6unrollPbPjyyyyhy --------------------------
	.section	.text._Z6unrollPbPjyyyyhy,"ax",@progbits
	.align	128
        .global         _Z6unrollPbPjyyyyhy
        .type           _Z6unrollPbPjyyyyhy,@function
        .size           _Z6unrollPbPjyyyyhy,(.L_x_24 - _Z6unrollPbPjyyyyhy)
        .other          _Z6unrollPbPjyyyyhy,@"STO_CUDA_ENTRY STV_DEFAULT"
_Z6unrollPbPjyyyyhy:
.text._Z6unrollPbPjyyyyhy:
[----:B------:R-:W0:Y:S01]  /*0000*/  LDC R1, c[0x0][0x37c] ;  /* 0x0000df00ff017b82 */ /* 0x000e220000000800 */
[----:B------:R-:W1:Y:S01]  /*0010*/  S2R R2, SR_TID.X ;  /* 0x0000000000027919 */ /* 0x000e620000002100 */
[----:B------:R-:W2:Y:S06]  /*0020*/  LDCU.128 UR4, c[0x0][0x390] ;  /* 0x00007200ff0477ac */ /* 0x000eac0008000c00 */
[----:B------:R-:W1:Y:S01]  /*0030*/  S2UR UR10, SR_CTAID.X ;  /* 0x00000000000a79c3 */ /* 0x000e620000002500 */
[----:B0-----:R-:W-:Y:S01]  /*0040*/  VIADD R1, R1, 0xfffffff0 ;  /* 0xfffffff001017836 */ /* 0x001fe20000000000 */
[----:B------:R-:W-:Y:S01]  /*0050*/  BSSY.RECONVERGENT B0, `(.L_x_0) ;  /* 0x00000c9000007945 */ /* 0x000fe20003800200 */
[----:B------:R-:W0:Y:S01]  /*0060*/  LDCU UR9, c[0x0][0x2fc] ;  /* 0x00005f80ff0977ac */ /* 0x000e220008000800 */
[----:B------:R-:W3:Y:S04]  /*0070*/  LDCU UR8, c[0x0][0x2f8] ;  /* 0x00005f00ff0877ac */ /* 0x000ee80008000800 */
[----:B------:R-:W1:Y:S01]  /*0080*/  LDC R3, c[0x0][0x360] ;  /* 0x0000d800ff037b82 */ /* 0x000e620000000800 */
[----:B------:R-:W4:Y:S01]  /*0090*/  LDCU.64 UR12, c[0x0][0x3a0] ;  /* 0x00007400ff0c77ac */ /* 0x000f220008000a00 */
[----:B------:R-:W1:Y:S01]  /*00a0*/  LDCU.64 UR14, c[0x0][0x3a0] ;  /* 0x00007400ff0e77ac */ /* 0x000e620008000a00 */
[----:B--2---:R-:W-:-:S04]  /*00b0*/  UISETP.LT.U32.AND UP0, UPT, UR6, UR4, UPT ;  /* 0x000000040600728c */ /* 0x004fc8000bf01070 */
[----:B------:R-:W-:Y:S01]  /*00c0*/  UISETP.LT.U32.AND.EX UP0, UPT, UR7, UR5, UPT, UP0 ;  /* 0x000000050700728c */ /* 0x000fe2000bf01100 */
[----:B---3--:R-:W-:-:S03]  /*00d0*/  IADD3 R4, P1, PT, R1, UR8, RZ ;  /* 0x0000000801047c10 */ /* 0x008fc6000ff3e0ff */
[----:B------:R-:W-:Y:S02]  /*00e0*/  USEL UR5, UR7, UR5, UP0 ;  /* 0x0000000507057287 */ /* 0x000fe40008000000 */
[----:B------:R-:W-:Y:S01]  /*00f0*/  USEL UR4, UR6, UR4, UP0 ;  /* 0x0000000406047287 */ /* 0x000fe20008000000 */
[----:B0-----:R-:W-:Y:S02]  /*0100*/  IMAD.X R5, RZ, RZ, UR9, P1 ;  /* 0x00000009ff057e24 */ /* 0x001fe400088e06ff */
[----:B-1----:R-:W-:Y:S01]  /*0110*/  IMAD R2, R3, UR10, R2 ;  /* 0x0000000a03027c24 */ /* 0x002fe2000f8e0202 */
[----:B------:R-:W0:Y:S01]  /*0120*/  LDCU.64 UR10, c[0x0][0x388] ;  /* 0x00007100ff0a77ac */ /* 0x000e220008000a00 */
[----:B------:R-:W-:-:S03]  /*0130*/  IMAD.U32 R0, RZ, RZ, UR5 ;  /* 0x00000005ff007e24 */ /* 0x000fc6000f8e00ff */
[----:B------:R-:W-:-:S04]  /*0140*/  ISETP.LT.U32.AND P0, PT, R2, UR4, PT ;  /* 0x0000000402007c0c */ /* 0x000fc8000bf01070 */
[----:B------:R-:W-:-:S13]  /*0150*/  ISETP.GT.U32.AND.EX P0, PT, R0, RZ, PT, P0 ;  /* 0x000000ff0000720c */ /* 0x000fda0003f04100 */
[----:B0---4-:R-:W-:Y:S05]  /*0160*/  @!P0 BRA `(.L_x_1) ;  /* 0x0000000800dc8947 */ /* 0x011fea0003800000 */
[----:B------:R-:W0:Y:S02]  /*0170*/  LDCU.64 UR6, c[0x0][0x3a0] ;  /* 0x00007400ff0677ac */ /* 0x000e240008000a00 */
[----:B0-----:R-:W-:-:S04]  /*0180*/  UISETP.NE.U32.AND UP0, UPT, UR6, URZ, UPT ;  /* 0x000000ff0600728c */ /* 0x001fc8000bf05070 */
[----:B------:R-:W-:-:S09]  /*0190*/  UISETP.NE.AND.EX UP0, UPT, UR7, URZ, UPT, UP0 ;  /* 0x000000ff0700728c */ /* 0x000fd2000bf05300 */
[----:B------:R-:W-:Y:S05]  /*01a0*/  BRA.U !UP0, `(.L_x_1) ;  /* 0x0000000908cc7547 */ /* 0x000fea000b800000 */
[----:B------:R-:W0:Y:S01]  /*01b0*/  LDCU.U8 UR6, c[0x0][0x3b0] ;  /* 0x00007600ff0677ac */ /* 0x000e220008000000 */
[----:B------:R-:W1:Y:S01]  /*01c0*/  LDC.64 R10, c[0x0][0x358] ;  /* 0x0000d600ff0a7b82 */ /* 0x000e620000000a00 */
[----:B------:R-:W-:Y:S01]  /*01d0*/  IMAD.MOV.U32 R3, RZ, RZ, RZ ;  /* 0x000000ffff037224 */ /* 0x000fe200078e00ff */
[----:B0-----:R-:W-:-:S09]  /*01e0*/  UISETP.NE.AND UP0, UPT, UR6, URZ, UPT ;  /* 0x000000ff0600728c */ /* 0x001fd2000bf05270 */
[----:B------:R-:W-:Y:S05]  /*01f0*/  BRA.U !UP0, `(.L_x_2) ;  /* 0x0000000508547547 */ /* 0x000fea000b800000 */
[----:B------:R-:W-:Y:S01]  /*0200*/  HFMA2 R0, -RZ, RZ, 0, 0 ;  /* 0x00000000ff007431 */ /* 0x000fe200000001ff */
[----:B------:R-:W-:Y:S01]  /*0210*/  BSSY.RECONVERGENT B1, `(.L_x_3) ;  /* 0x0000052000017945 */ /* 0x000fe20003800200 */
[----:B------:R-:W-:Y:S02]  /*0220*/  IMAD.MOV.U32 R12, RZ, RZ, R2 ;  /* 0x000000ffff0c7224 */ /* 0x000fe400078e0002 */
[----:B------:R-:W-:-:S07]  /*0230*/  IMAD.MOV.U32 R13, RZ, RZ, RZ ;  /* 0x000000ffff0d7224 */ /* 0x000fce00078e00ff */
.L_x_12:
[----:B------:R-:W0:Y:S01]  /*0240*/  LDCU.64 UR6, c[0x0][0x3b8] ;  /* 0x00007700ff0677ac */ /* 0x000e220008000a00 */
[----:B------:R-:W2:Y:S01]  /*0250*/  LDC.64 R20, c[0x0][0x388] ;  /* 0x0000e200ff147b82 */ /* 0x000ea20000000a00 */
[----:B------:R-:W-:Y:S01]  /*0260*/  IMAD.MOV.U32 R14, RZ, RZ, RZ ;  /* 0x000000ffff0e7224 */ /* 0x000fe200078e00ff */
[----:B0-----:R-:W-:-:S04]  /*0270*/  IADD3 R7, P0, PT, R12, UR6, RZ ;  /* 0x000000060c077c10 */ /* 0x001fc8000ff1e0ff */
[----:B------:R-:W-:-:S09]  /*0280*/  IADD3.X R16, PT, PT, R13, UR7, RZ, P0, !PT ;  /* 0x000000070d107c10 */ /* 0x000fd200087fe4ff */
.L_x_7:
[----:B-1----:R-:W-:Y:S01]  /*0290*/  R2UR UR6, R10 ;  /* 0x000000000a0672ca */ /* 0x002fe200000e0000 */
[----:B--2---:R-:W-:Y:S01]  /*02a0*/  IMAD.WIDE.U32 R8, R14, 0x4, R20 ;  /* 0x000000040e087825 */ /* 0x004fe200078e0014 */
[----:B------:R-:W-:Y:S02]  /*02b0*/  R2UR UR7, R11 ;  /* 0x000000000b0772ca */ /* 0x000fe400000e0000 */
[----:B------:R-:W-:Y:S01]  /*02c0*/  ISETP.NE.U32.AND P0, PT, R16, RZ, PT ;  /* 0x000000ff1000720c */ /* 0x000fe20003f05070 */
[----:B------:R-:W-:Y:S10]  /*02d0*/  BSSY.RECONVERGENT B2, `(.L_x_4) ;  /* 0x0000020000027945 */ /* 0x000ff40003800200 */
[----:B------:R0:W5:Y:S02]  /*02e0*/  LDG.E R8, desc[UR6][R8.64] ;  /* 0x0000000608087981 */ /* 0x000164000c1e1900 */
[----:B------:R-:W-:Y:S05]  /*02f0*/  @P0 BRA `(.L_x_5) ;  /* 0x0000000000580947 */ /* 0x000fea0003800000 */
[----:B-----5:R-:W1:Y:S01]  /*0300*/  I2F.U32.RP R6, R8 ;  /* 0x0000000800067306 */ /* 0x020e620000209000 */
[----:B0-----:R-:W-:Y:S02]  /*0310*/  IADD3 R9, PT, PT, RZ, -R8, RZ ;  /* 0x80000008ff097210 */ /* 0x001fe40007ffe0ff */
[----:B------:R-:W-:-:S05]  /*0320*/  ISETP.NE.U32.AND P2, PT, R8, RZ, PT ;  /* 0x000000ff0800720c */ /* 0x000fca0003f45070 */
[----:B-1----:R-:W0:Y:S02]  /*0330*/  MUFU.RCP R6, R6 ;  /* 0x0000000600067308 */ /* 0x002e240000001000 */
[----:B0-----:R-:W-:-:S06]  /*0340*/  VIADD R16, R6, 0xffffffe ;  /* 0x0ffffffe06107836 */ /* 0x001fcc0000000000 */
[----:B------:R0:W1:Y:S02]  /*0350*/  F2I.FTZ.U32.TRUNC.NTZ R17, R16 ;  /* 0x0000001000117305 */ /* 0x000064000021f000 */
[----:B0-----:R-:W-:Y:S02]  /*0360*/  IMAD.MOV.U32 R16, RZ, RZ, RZ ;  /* 0x000000ffff107224 */ /* 0x001fe400078e00ff */
[----:B-1----:R-:W-:-:S04]  /*0370*/  IMAD R9, R9, R17, RZ ;  /* 0x0000001109097224 */ /* 0x002fc800078e02ff */
[----:B------:R-:W-:-:S06]  /*0380*/  IMAD.HI.U32 R18, R17, R9, R16 ;  /* 0x0000000911127227 */ /* 0x000fcc00078e0010 */
[----:B------:R-:W-:-:S04]  /*0390*/  IMAD.HI.U32 R18, R18, R7, RZ ;  /* 0x0000000712127227 */ /* 0x000fc800078e00ff */
[----:B------:R-:W-:-:S04]  /*03a0*/  IMAD.MOV R9, RZ, RZ, -R18 ;  /* 0x000000ffff097224 */ /* 0x000fc800078e0a12 */
[----:B------:R-:W-:-:S05]  /*03b0*/  IMAD R9, R8, R9, R7 ;  /* 0x0000000908097224 */ /* 0x000fca00078e0207 */
[----:B------:R-:W-:-:S13]  /*03c0*/  ISETP.GE.U32.AND P0, PT, R9, R8, PT ;  /* 0x000000080900720c */ /* 0x000fda0003f06070 */
[----:B------:R-:W-:Y:S02]  /*03d0*/  @P0 IMAD.IADD R9, R9, 0x1, -R8 ;  /* 0x0000000109090824 */ /* 0x000fe400078e0a08 */
[----:B------:R-:W-:-:S03]  /*03e0*/  @P0 VIADD R18, R18, 0x1 ;  /* 0x0000000112120836 */ /* 0x000fc60000000000 */
[----:B------:R-:W-:-:S13]  /*03f0*/  ISETP.GE.U32.AND P1, PT, R9, R8, PT ;  /* 0x000000080900720c */ /* 0x000fda0003f26070 */
[----:B------:R-:W-:Y:S02]  /*0400*/  @P1 IADD3 R18, PT, PT, R18, 0x1, RZ ;  /* 0x0000000112121810 */ /* 0x000fe40007ffe0ff */
[----:B------:R-:W-:-:S05]  /*0410*/  @!P2 LOP3.LUT R18, RZ, R8, RZ, 0x33, !PT ;  /* 0x00000008ff12a212 */ /* 0x000fca00078e33ff */
[----:B------:R-:W-:-:S04]  /*0420*/  IMAD.MOV R15, RZ, RZ, -R18 ;  /* 0x000000ffff0f7224 */ /* 0x000fc800078e0a12 */
[----:B------:R-:W-:Y:S02]  /*0430*/  IMAD R15, R8, R15, R7 ;  /* 0x0000000f080f7224 */ /* 0x000fe400078e0207 */
[----:B------:R-:W-:Y:S01]  /*0440*/  IMAD.MOV.U32 R7, RZ, RZ, R18 ;  /* 0x000000ffff077224 */ /* 0x000fe200078e0012 */
[----:B------:R-:W-:Y:S06]  /*0450*/  BRA `(.L_x_6) ;  /* 0x00000000001c7947 */ /* 0x000fec0003800000 */
.L_x_5:
[----:B0-----:R-:W-:Y:S01]  /*0460*/  IMAD.MOV.U32 R9, RZ, RZ, R16 ;  /* 0x000000ffff097224 */ /* 0x001fe200078e0010 */
[----:B------:R-:W-:-:S07]  /*0470*/  MOV R6, 0x490 ;  /* 0x0000049000067802 */ /* 0x000fce0000000f00 */
[----:B-----5:R-:W-:Y:S05]  /*0480*/  CALL.REL.NOINC `($__internal_0_$__cuda_sm20_div_u64) ;  /* 0x00000008002c7944 */ /* 0x020fea0003c00000 */
[----:B------:R-:W-:Y:S01]  /*0490*/  IADD3 R15, PT, PT, -R9, RZ, RZ ;  /* 0x000000ff090f7210 */ /* 0x000fe20007ffe1ff */
[----:B------:R-:W-:-:S04]  /*04a0*/  IMAD.MOV.U32 R16, RZ, RZ, R18 ;  /* 0x000000ffff107224 */ /* 0x000fc800078e0012 */
[----:B------:R-:W-:Y:S02]  /*04b0*/  IMAD R15, R8, R15, R7 ;  /* 0x0000000f080f7224 */ /* 0x000fe400078e0207 */
[----:B------:R-:W-:-:S07]  /*04c0*/  IMAD.MOV.U32 R7, RZ, RZ, R9 ;  /* 0x000000ffff077224 */ /* 0x000fce00078e0009 */
.L_x_6:
[----:B------:R-:W-:Y:S05]  /*04d0*/  BSYNC.RECONVERGENT B2 ;  /* 0x0000000000027941 */ /* 0x000fea0003800200 */
.L_x_4:
[C---:B------:R-:W-:Y:S01]  /*04e0*/  IMAD R6, R14.reuse, 0x4, R1 ;  /* 0x000000040e067824 */ /* 0x040fe200078e0201 */
[----:B------:R-:W-:-:S04]  /*04f0*/  IADD3 R14, PT, PT, R14, 0x1, RZ ;  /* 0x000000010e0e7810 */ /* 0x000fc80007ffe0ff */
[----:B------:R0:W-:Y:S01]  /*0500*/  STL [R6], R15 ;  /* 0x0000000f06007387 */ /* 0x0001e20000100800 */
[----:B------:R-:W-:-:S04]  /*0510*/  ISETP.GE.U32.AND P0, PT, R14, UR12, PT ;  /* 0x0000000c0e007c0c */ /* 0x000fc8000bf06070 */
[----:B------:R-:W-:-:S13]  /*0520*/  ISETP.GE.U32.AND.EX P0, PT, RZ, UR13, PT, P0 ;  /* 0x0000000dff007c0c */ /* 0x000fda000bf06100 */
[----:B0-----:R-:W-:Y:S05]  /*0530*/  @!P0 BRA `(.L_x_7) ;  /* 0xfffffffc00548947 */ /* 0x001fea000383ffff */
[----:B------:R-:W2:Y:S01]  /*0540*/  LDL R6, [R1] ;  /* 0x0000000001067983 */ /* 0x000ea20000100800 */
[----:B------:R-:W-:Y:S01]  /*0550*/  BSSY.RECONVERGENT B2, `(.L_x_8) ;  /* 0x0000014000027945 */ /* 0x000fe20003800200 */
[----:B--2---:R-:W-:-:S13]  /*0560*/  ISETP.NE.AND P0, PT, R6, 0x3, PT ;  /* 0x000000030600780c */ /* 0x004fda0003f05270 */
[----:B------:R-:W-:Y:S05]  /*0570*/  @!P0 BRA `(.L_x_9) ;  /* 0x0000000000288947 */ /* 0x000fea0003800000 */
[----:B------:R-:W-:-:S07]  /*0580*/  IMAD.MOV.U32 R6, RZ, RZ, RZ ;  /* 0x000000ffff067224 */ /* 0x000fce00078e00ff */
.L_x_11:
[----:B------:R-:W0:Y:S01]  /*0590*/  LDCU.64 UR6, c[0x0][0x3a0] ;  /* 0x00007400ff0677ac */ /* 0x000e220008000a00 */
[----:B------:R-:W-:-:S05]  /*05a0*/  VIADD R6, R6, 0x1 ;  /* 0x0000000106067836 */ /* 0x000fca0000000000 */
[----:B0-----:R-:W-:-:S04]  /*05b0*/  ISETP.GE.U32.AND P0, PT, R6, UR6, PT ;  /* 0x0000000606007c0c */ /* 0x001fc8000bf06070 */
[----:B------:R-:W-:-:S13]  /*05c0*/  ISETP.GE.U32.AND.EX P0, PT, RZ, UR7, PT, P0 ;  /* 0x00000007ff007c0c */ /* 0x000fda000bf06100 */
[----:B------:R-:W-:Y:S05]  /*05d0*/  @P0 BRA `(.L_x_10) ;  /* 0x00000000002c0947 */ /* 0x000fea0003800000 */
[----:B------:R-:W-:-:S06]  /*05e0*/  IMAD.U32 R7, R6, 0x4, R1 ;  /* 0x0000000406077824 */ /* 0x000fcc00078e0001 */
[----:B------:R-:W2:Y:S02]  /*05f0*/  LDL R7, [R7] ;  /* 0x0000000007077983 */ /* 0x000ea40000100800 */
[----:B--2---:R-:W-:-:S13]  /*0600*/  ISETP.NE.AND P0, PT, R7, 0x3, PT ;  /* 0x000000030700780c */ /* 0x004fda0003f05270 */
[----:B------:R-:W-:Y:S05]  /*0610*/  @P0 BRA `(.L_x_11) ;  /* 0xfffffffc00dc0947 */ /* 0x000fea000383ffff */
.L_x_9:
[----:B------:R-:W0:Y:S01]  /*0620*/  LDCU.64 UR6, c[0x0][0x380] ;  /* 0x00007000ff0677ac */ /* 0x000e220008000a00 */
[----:B------:R-:W-:Y:S02]  /*0630*/  R2UR UR8, R10 ;  /* 0x000000000a0872ca */ /* 0x000fe400000e0000 */
[----:B------:R-:W-:Y:S02]  /*0640*/  R2UR UR9, R11 ;  /* 0x000000000b0972ca */ /* 0x000fe400000e0000 */
[----:B------:R-:W-:Y:S02]  /*0650*/  MOV R8, 0x1 ;  /* 0x0000000100087802 */ /* 0x000fe40000000f00 */
[----:B0-----:R-:W-:-:S04]  /*0660*/  IADD3 R6, P0, PT, R12, UR6, RZ ;  /* 0x000000060c067c10 */ /* 0x001fc8000ff1e0ff */
[----:B------:R-:W-:-:S05]  /*0670*/  IADD3.X R7, PT, PT, R13, UR7, RZ, P0, !PT ;  /* 0x000000070d077c10 */ /* 0x000fca00087fe4ff */
[----:B------:R0:W-:Y:S04]  /*0680*/  STG.E.U8 desc[UR8][R6.64], R8 ;  /* 0x0000000806007986 */ /* 0x0001e8000c101108 */
.L_x_10:
[----:B------:R-:W-:Y:S05]  /*0690*/  BSYNC.RECONVERGENT B2 ;  /* 0x0000000000027941 */ /* 0x000fea0003800200 */
.L_x_8:
[----:B------:R-:W1:Y:S01]  /*06a0*/  LDCU.64 UR6, c[0x0][0x3a8] ;  /* 0x00007500ff0677ac */ /* 0x000e620008000a00 */
[----:B------:R-:W-:Y:S02]  /*06b0*/  VIADD R0, R0, 0x1 ;  /* 0x0000000100007836 */ /* 0x000fe40000000000 */
[----:B0-----:R-:W-:Y:S02]  /*06c0*/  IMAD.MOV.U32 R6, RZ, RZ, R2 ;  /* 0x000000ffff067224 */ /* 0x001fe400078e0002 */
[----:B------:R-:W-:Y:S02]  /*06d0*/  IMAD.MOV.U32 R7, RZ, RZ, RZ ;  /* 0x000000ffff077224 */ /* 0x000fe400078e00ff */
[----:B-1----:R-:W-:-:S04]  /*06e0*/  IMAD.WIDE.U32 R12, R0, UR6, R6 ;  /* 0x00000006000c7c25 */ /* 0x002fc8000f8e0006 */
[----:B------:R-:W-:Y:S01]  /*06f0*/  IMAD R13, R0, UR7, R13 ;  /* 0x00000007000d7c24 */ /* 0x000fe2000f8e020d */
[----:B------:R-:W-:-:S04]  /*0700*/  ISETP.GE.U32.AND P0, PT, R12, UR4, PT ;  /* 0x000000040c007c0c */ /* 0x000fc8000bf06070 */
[----:B------:R-:W-:-:S13]  /*0710*/  ISETP.GE.U32.AND.EX P0, PT, R13, UR5, PT, P0 ;  /* 0x000000050d007c0c */ /* 0x000fda000bf06100 */
[----:B------:R-:W-:Y:S05]  /*0720*/  @!P0 BRA `(.L_x_12) ;  /* 0xfffffff800c48947 */ /* 0x000fea000383ffff */
[----:B------:R-:W-:Y:S05]  /*0730*/  BSYNC.RECONVERGENT B1 ;  /* 0x0000000000017941 */ /* 0x000fea0003800200 */
.L_x_3:
[----:B------:R-:W-:Y:S05]  /*0740*/  BRA `(.L_x_1) ;  /* 0x0000000400647947 */ /* 0x000fea0003800000 */
.L_x_2:
[----:B------:R-:W-:Y:S02]  /*0750*/  CS2R R14, SRZ ;  /* 0x00000000000e7805 */ /* 0x000fe4000001ff00 */
[----:B------:R-:W-:-:S07]  /*0760*/  MOV R20, R2 ;  /* 0x0000000200147202 */ /* 0x000fce0000000f00 */
.L_x_21:
[----:B------:R-:W0:Y:S01]  /*0770*/  LDCU.64 UR6, c[0x0][0x3b8] ;  /* 0x00007700ff0677ac */ /* 0x000e220008000a00 */
[----:B------:R-:W-:Y:S02]  /*0780*/  CS2R R12, SRZ ;  /* 0x00000000000c7805 */ /* 0x000fe4000001ff00 */
[----:B0-----:R-:W-:-:S04]  /*0790*/  IADD3 R7, P0, PT, R20, UR6, RZ ;  /* 0x0000000614077c10 */ /* 0x001fc8000ff1e0ff */
[----:B------:R-:W-:-:S09]  /*07a0*/  IADD3.X R16, PT, PT, R14, UR7, RZ, P0, !PT ;  /* 0x000000070e107c10 */ /* 0x000fd200087fe4ff */
.L_x_16:
[----:B------:R-:W-:Y:S02]  /*07b0*/  LOP3.LUT R0, RZ, R13, RZ, 0x33, !PT ;  /* 0x0000000dff007212 */ /* 0x000fe400078e33ff */
[----:B------:R-:W-:Y:S02]  /*07c0*/  LOP3.LUT R9, RZ, R12, RZ, 0x33, !PT ;  /* 0x0000000cff097212 */ /* 0x000fe400078e33ff */
[----:B------:R-:W-:Y:S02]  /*07d0*/  IADD3 R0, P0, PT, R0, UR14, RZ ;  /* 0x0000000e00007c10 */ /* 0x000fe4000ff1e0ff */
[----:B-1----:R-:W-:Y:S02]  /*07e0*/  R2UR UR6, R10 ;  /* 0x000000000a0672ca */ /* 0x002fe400000e0000 */
[----:B------:R-:W-:Y:S01]  /*07f0*/  IADD3.X R9, PT, PT, R9, UR15, RZ, P0, !PT ;  /* 0x0000000f09097c10 */ /* 0x000fe200087fe4ff */
[----:B------:R-:W-:Y:S01]  /*0800*/  IMAD.SHL.U32 R8, R0, 0x4, RZ ;  /* 0x0000000400087824 */ /* 0x000fe200078e00ff */
[----:B------:R-:W-:-:S02]  /*0810*/  R2UR UR7, R11 ;  /* 0x000000000b0772ca */ /* 0x000fc400000e0000 */
[----:B------:R-:W-:Y:S02]  /*0820*/  SHF.L.U64.HI R6, R0, 0x2, R9 ;  /* 0x0000000200067819 */ /* 0x000fe40000010209 */
[----:B------:R-:W-:Y:S02]  /*0830*/  LOP3.LUT R8, R8, 0xfffffffc, RZ, 0xc0, !PT ;  /* 0xfffffffc08087812 */ /* 0x000fe400078ec0ff */
[----:B------:R-:W-:Y:S02]  /*0840*/  LOP3.LUT R6, R6, 0x3, RZ, 0xc0, !PT ;  /* 0x0000000306067812 */ /* 0x000fe400078ec0ff */
[----:B------:R-:W-:-:S04]  /*0850*/  IADD3 R8, P0, PT, R8, UR10, RZ ;  /* 0x0000000a08087c10 */ /* 0x000fc8000ff1e0ff */
[----:B------:R-:W-:Y:S02]  /*0860*/  IADD3.X R9, PT, PT, R6, UR11, RZ, P0, !PT ;  /* 0x0000000b06097c10 */ /* 0x000fe400087fe4ff */
[----:B------:R-:W-:Y:S01]  /*0870*/  ISETP.NE.U32.AND P0, PT, R16, RZ, PT ;  /* 0x000000ff1000720c */ /* 0x000fe20003f05070 */
[----:B------:R-:W-:Y:S02]  /*0880*/  BSSY.RECONVERGENT B1, `(.L_x_13) ;  /* 0x0000020000017945 */ /* 0x000fe40003800200 */
[----:B------:R0:W5:Y:S10]  /*0890*/  LDG.E R8, desc[UR6][R8.64] ;  /* 0x0000000608087981 */ /* 0x000174000c1e1900 */
[----:B0-----:R-:W-:Y:S05]  /*08a0*/  @P0 BRA `(.L_x_14) ;  /* 0x0000000000580947 */ /* 0x001fea0003800000 */
[----:B-----5:R-:W0:Y:S01]  /*08b0*/  I2F.U32.RP R6, R8 ;  /* 0x0000000800067306 */ /* 0x020e220000209000 */
[----:B------:R-:W-:Y:S01]  /*08c0*/  IMAD.MOV R9, RZ, RZ, -R8 ;  /* 0x000000ffff097224 */ /* 0x000fe200078e0a08 */
[----:B------:R-:W-:-:S06]  /*08d0*/  ISETP.NE.U32.AND P2, PT, R8, RZ, PT ;  /* 0x000000ff0800720c */ /* 0x000fcc0003f45070 */
[----:B0-----:R-:W0:Y:S02]  /*08e0*/  MUFU.RCP R6, R6 ;  /* 0x0000000600067308 */ /* 0x001e240000001000 */
[----:B0-----:R-:W-:-:S06]  /*08f0*/  VIADD R16, R6, 0xffffffe ;  /* 0x0ffffffe06107836 */ /* 0x001fcc0000000000 */
[----:B------:R0:W1:Y:S02]  /*0900*/  F2I.FTZ.U32.TRUNC.NTZ R17, R16 ;  /* 0x0000001000117305 */ /* 0x000064000021f000 */
[----:B0-----:R-:W-:Y:S02]  /*0910*/  HFMA2 R16, -RZ, RZ, 0, 0 ;  /* 0x00000000ff107431 */ /* 0x001fe400000001ff */
        /* <DEDUP_REMOVED lines=15> */
.L_x_14:
[----:B------:R-:W-:Y:S01]  /*0a10*/  IMAD.MOV.U32 R9, RZ, RZ, R16 ;  /* 0x000000ffff097224 */ /* 0x000fe200078e0010 */
[----:B------:R-:W-:-:S07]  /*0a20*/  MOV R6, 0xa40 ;  /* 0x00000a4000067802 */ /* 0x000fce0000000f00 */
[----:B-----5:R-:W-:Y:S05]  /*0a30*/  CALL.REL.NOINC `($__internal_0_$__cuda_sm20_div_u64) ;  /* 0x0000000000c07944 */ /* 0x020fea0003c00000 */
[----:B------:R-:W-:Y:S01]  /*0a40*/  IADD3 R17, PT, PT, -R9, RZ, RZ ;  /* 0x000000ff09117210 */ /* 0x000fe20007ffe1ff */
[----:B------:R-:W-:-:S04]  /*0a50*/  IMAD.MOV.U32 R16, RZ, RZ, R18 ;  /* 0x000000ffff107224 */ /* 0x000fc800078e0012 */
[----:B------:R-:W-:Y:S02]  /*0a60*/  IMAD R17, R8, R17, R7 ;  /* 0x0000001108117224 */ /* 0x000fe400078e0207 */
[----:B------:R-:W-:-:S07]  /*0a70*/  IMAD.MOV.U32 R7, RZ, RZ, R9 ;  /* 0x000000ffff077224 */ /* 0x000fce00078e0009 */
.L_x_15:
[----:B------:R-:W-:Y:S05]  /*0a80*/  BSYNC.RECONVERGENT B1 ;  /* 0x0000000000017941 */ /* 0x000fea0003800200 */
.L_x_13:
[----:B------:R-:W-:Y:S01]  /*0a90*/  IMAD.U32 R0, R0, 0x4, R1 ;  /* 0x0000000400007824 */ /* 0x000fe200078e0001 */
[----:B------:R-:W-:-:S04]  /*0aa0*/  IADD3 R13, PT, PT, R13, 0x1, RZ ;  /* 0x000000010d0d7810 */ /* 0x000fc80007ffe0ff */
[----:B------:R0:W-:Y:S01]  /*0ab0*/  STL [R0], R17 ;  /* 0x0000001100007387 */ /* 0x0001e20000100800 */
[----:B------:R-:W-:-:S04]  /*0ac0*/  ISETP.GE.U32.AND P0, PT, R13, UR14, PT ;  /* 0x0000000e0d007c0c */ /* 0x000fc8000bf06070 */
[----:B------:R-:W-:-:S13]  /*0ad0*/  ISETP.GE.U32.AND.EX P0, PT, RZ, UR15, PT, P0 ;  /* 0x0000000fff007c0c */ /* 0x000fda000bf06100 */
[----:B0-----:R-:W-:Y:S05]  /*0ae0*/  @!P0 BRA `(.L_x_16) ;  /* 0xfffffffc00308947 */ /* 0x001fea000383ffff */
[----:B------:R-:W-:Y:S01]  /*0af0*/  BSSY.RECONVERGENT B1, `(.L_x_17) ;  /* 0x0000015000017945 */ /* 0x000fe20003800200 */
[----:B------:R-:W-:Y:S02]  /*0b00*/  IMAD.MOV.U32 R6, RZ, RZ, RZ ;  /* 0x000000ffff067224 */ /* 0x000fe400078e00ff */
[----:B------:R-:W-:-:S07]  /*0b10*/  IMAD.MOV.U32 R0, RZ, RZ, RZ ;  /* 0x000000ffff007224 */ /* 0x000fce00078e00ff */
.L_x_19:
[----:B------:R-:W-:-:S06]  /*0b20*/  IMAD.U32 R0, R0, 0x4, R1 ;  /* 0x0000000400007824 */ /* 0x000fcc00078e0001 */
[----:B------:R-:W2:Y:S02]  /*0b30*/  LDL R0, [R0] ;  /* 0x0000000000007983 */ /* 0x000ea40000100800 */
[----:B--2---:R-:W-:-:S13]  /*0b40*/  ISETP.NE.AND P0, PT, R0, 0x3, PT ;  /* 0x000000030000780c */ /* 0x004fda0003f05270 */
[----:B------:R-:W-:Y:S05]  /*0b50*/  @!P0 BRA `(.L_x_18) ;  /* 0x00000000001c8947 */ /* 0x000fea0003800000 */
[----:B------:R-:W0:Y:S01]  /*0b60*/  LDCU.64 UR6, c[0x0][0x3a0] ;  /* 0x00007400ff0677ac */ /* 0x000e220008000a00 */
[----:B------:R-:W-:-:S05]  /*0b70*/  IADD3 R0, PT, PT, R6, 0x1, RZ ;  /* 0x0000000106007810 */ /* 0x000fca0007ffe0ff */
[----:B------:R-:W-:Y:S01]  /*0b80*/  IMAD.MOV.U32 R6, RZ, RZ, R0 ;  /* 0x000000ffff067224 */ /* 0x000fe200078e0000 */
[----:B0-----:R-:W-:-:S04]  /*0b90*/  ISETP.GE.U32.AND P0, PT, R0, UR6, PT ;  /* 0x0000000600007c0c */ /* 0x001fc8000bf06070 */
[----:B------:R-:W-:-:S13]  /*0ba0*/  ISETP.GE.U32.AND.EX P0, PT, RZ, UR7, PT, P0 ;  /* 0x00000007ff007c0c */ /* 0x000fda000bf06100 */
[----:B------:R-:W-:Y:S05]  /*0bb0*/  @!P0 BRA `(.L_x_19) ;  /* 0xfffffffc00d88947 */ /* 0x000fea000383ffff */
[----:B------:R-:W-:Y:S05]  /*0bc0*/  BRA `(.L_x_20) ;  /* 0x00000000001c7947 */ /* 0x000fea0003800000 */
.L_x_18:
[----:B------:R-:W0:Y:S01]  /*0bd0*/  LDCU.64 UR6, c[0x0][0x380] ;  /* 0x00007000ff0677ac */ /* 0x000e220008000a00 */
[----:B------:R-:W-:Y:S01]  /*0be0*/  R2UR UR8, R10 ;  /* 0x000000000a0872ca */ /* 0x000fe200000e0000 */
[----:B------:R-:W-:Y:S01]  /*0bf0*/  IMAD.MOV.U32 R0, RZ, RZ, 0x1 ;  /* 0x00000001ff007424 */ /* 0x000fe200078e00ff */
[----:B------:R-:W-:Y:S02]  /*0c00*/  R2UR UR9, R11 ;  /* 0x000000000b0972ca */ /* 0x000fe400000e0000 */
[----:B0-----:R-:W-:-:S04]  /*0c10*/  IADD3 R6, P0, PT, R20, UR6, RZ ;  /* 0x0000000614067c10 */ /* 0x001fc8000ff1e0ff */
[----:B------:R-:W-:-:S07]  /*0c20*/  IADD3.X R7, PT, PT, R14, UR7, RZ, P0, !PT ;  /* 0x000000070e077c10 */ /* 0x000fce00087fe4ff */
[----:B------:R0:W-:Y:S02]  /*0c30*/  STG.E.U8 desc[UR8][R6.64], R0 ;  /* 0x0000000006007986 */ /* 0x0001e4000c101108 */
.L_x_20:
[----:B------:R-:W-:Y:S05]  /*0c40*/  BSYNC.RECONVERGENT B1 ;  /* 0x0000000000017941 */ /* 0x000fea0003800200 */
.L_x_17:
[----:B------:R-:W1:Y:S01]  /*0c50*/  LDCU.64 UR6, c[0x0][0x3a8] ;  /* 0x00007500ff0677ac */ /* 0x000e620008000a00 */
[----:B0-----:R-:W-:Y:S01]  /*0c60*/  MOV R6, R2 ;  /* 0x0000000200067202 */ /* 0x001fe20000000f00 */
[----:B------:R-:W-:Y:S02]  /*0c70*/  VIADD R15, R15, 0x1 ;  /* 0x000000010f0f7836 */ /* 0x000fe40000000000 */
[----:B------:R-:W-:Y:S02]  /*0c80*/  IMAD.MOV.U32 R7, RZ, RZ, RZ ;  /* 0x000000ffff077224 */ /* 0x000fe400078e00ff */
[----:B-1----:R-:W-:-:S04]  /*0c90*/  IMAD.WIDE.U32 R20, R15, UR6, R6 ;  /* 0x000000060f147c25 */ /* 0x002fc8000f8e0006 */
[----:B------:R-:W-:Y:S01]  /*0ca0*/  IMAD R14, R15, UR7, R21 ;  /* 0x000000070f0e7c24 */ /* 0x000fe2000f8e0215 */
[----:B------:R-:W-:-:S04]  /*0cb0*/  ISETP.GE.U32.AND P0, PT, R20, UR4, PT ;  /* 0x0000000414007c0c */ /* 0x000fc8000bf06070 */
[----:B------:R-:W-:-:S13]  /*0cc0*/  ISETP.GE.U32.AND.EX P0, PT, R14, UR5, PT, P0 ;  /* 0x000000050e007c0c */ /* 0x000fda000bf06100 */
[----:B------:R-:W-:Y:S05]  /*0cd0*/  @!P0 BRA `(.L_x_21) ;  /* 0xfffffff800a48947 */ /* 0x000fea000383ffff */
.L_x_1:
[----:B------:R-:W-:Y:S05]  /*0ce0*/  BSYNC.RECONVERGENT B0 ;  /* 0x0000000000007941 */ /* 0x000fea0003800200 */
.L_x_0:
[----:B------:R-:W-:-:S04]  /*0cf0*/  MOV R0, 0x0 ;  /* 0x0000000000007802 */ /* 0x000fc80000000f00 */
[----:B------:R0:W1:Y:S03]  /*0d00*/  LDC.64 R2, c[0x4][R0] ;  /* 0x0100000000027b82 */ /* 0x0000660000000a00 */
[----:B------:R-:W-:-:S07]  /*0d10*/  LEPC R20, `(.L_x_22) ;  /* 0x000000001014794e */ /* 0x000fce0000000000 */
[----:B01----:R-:W-:Y:S05]  /*0d20*/  CALL.ABS.NOINC R2 ;  /* 0x0000000002007343 */ /* 0x003fea0003c00000 */
.L_x_22:
[----:B------:R-:W-:Y:S05]  /*0d30*/  EXIT ;  /* 0x000000000000794d */ /* 0x000fea0003800000 */
        .weak           $__internal_0_$__cuda_sm20_div_u64
        .type           $__internal_0_$__cuda_sm20_div_u64,@function
        .size           $__internal_0_$__cuda_sm20_div_u64,(.L_x_24 - $__internal_0_$__cuda_sm20_div_u64)
$__internal_0_$__cuda_sm20_div_u64:
[----:B------:R-:W-:Y:S02]  /*0d40*/  IMAD.MOV.U32 R22, RZ, RZ, R8 ;  /* 0x000000ffff167224 */ /* 0x000fe400078e0008 */
[----:B------:R-:W-:-:S04]  /*0d50*/  IMAD.MOV.U32 R23, RZ, RZ, R3 ;  /* 0x000000ffff177224 */ /* 0x000fc800078e0003 */
[----:B------:R-:W0:Y:S08]  /*0d60*/  I2F.U64.RP R22, R22 ;  /* 0x0000001600167312 */ /* 0x000e300000309000 */
[----:B0-----:R-:W0:Y:S02]  /*0d70*/  MUFU.RCP R16, R22 ;  /* 0x0000001600107308 */ /* 0x001e240000001000 */
[----:B0-----:R-:W-:-:S06]  /*0d80*/  IADD3 R16, PT, PT, R16, 0x1ffffffe, RZ ;  /* 0x1ffffffe10107810 */ /* 0x001fcc0007ffe0ff */
[----:B------:R-:W0:Y:S02]  /*0d90*/  F2I.U64.TRUNC R16, R16 ;  /* 0x0000001000107311 */ /* 0x000e24000020d800 */
[----:B0-----:R-:W-:-:S04]  /*0da0*/  IMAD.WIDE.U32 R18, R16, R8, RZ ;  /* 0x0000000810127225 */ /* 0x001fc800078e00ff */
[----:B------:R-:W-:Y:S01]  /*0db0*/  IMAD R19, R16, R3, R19 ;  /* 0x0000000310137224 */ /* 0x000fe200078e0213 */
[----:B------:R-:W-:-:S03]  /*0dc0*/  IADD3 R25, P0, PT, RZ, -R18, RZ ;  /* 0x80000012ff197210 */ /* 0x000fc60007f1e0ff */
[----:B------:R-:W-:Y:S02]  /*0dd0*/  IMAD R19, R17, R8, R19 ;  /* 0x0000000811137224 */ /* 0x000fe400078e0213 */
[----:B------:R-:W-:-:S04]  /*0de0*/  IMAD.HI.U32 R18, R16, R25, RZ ;  /* 0x0000001910127227 */ /* 0x000fc800078e00ff */
[----:B------:R-:W-:Y:S02]  /*0df0*/  IMAD.X R27, RZ, RZ, ~R19, P0 ;  /* 0x000000ffff1b7224 */ /* 0x000fe400000e0e13 */
[----:B------:R-:W-:Y:S02]  /*0e00*/  IMAD.MOV.U32 R19, RZ, RZ, R16 ;  /* 0x000000ffff137224 */ /* 0x000fe400078e0010 */
[-C--:B------:R-:W-:Y:S02]  /*0e10*/  IMAD R29, R17, R27.reuse, RZ ;  /* 0x0000001b111d7224 */ /* 0x080fe400078e02ff */
[----:B------:R-:W-:-:S04]  /*0e20*/  IMAD.WIDE.U32 R18, P0, R16, R27, R18 ;  /* 0x0000001b10127225 */ /* 0x000fc80007800012 */
[----:B------:R-:W-:-:S04]  /*0e30*/  IMAD.HI.U32 R23, R17, R27, RZ ;  /* 0x0000001b11177227 */ /* 0x000fc800078e00ff */
[----:B------:R-:W-:-:S04]  /*0e40*/  IMAD.HI.U32 R18, P1, R17, R25, R18 ;  /* 0x0000001911127227 */ /* 0x000fc80007820012 */
[----:B------:R-:W-:Y:S01]  /*0e50*/  IMAD.X R23, R23, 0x1, R17, P0 ;  /* 0x0000000117177824 */ /* 0x000fe200000e0611 */
[----:B------:R-:W-:-:S04]  /*0e60*/  IADD3 R19, P2, PT, R29, R18, RZ ;  /* 0x000000121d137210 */ /* 0x000fc80007f5e0ff */
[----:B------:R-:W-:Y:S01]  /*0e70*/  IADD3.X R23, PT, PT, RZ, RZ, R23, P2, P1 ;  /* 0x000000ffff177210 */ /* 0x000fe200017e2417 */
[----:B------:R-:W-:-:S04]  /*0e80*/  IMAD.WIDE.U32 R16, R19, R8, RZ ;  /* 0x0000000813107225 */ /* 0x000fc800078e00ff */
[----:B------:R-:W-:Y:S01]  /*0e90*/  IMAD R17, R19, R3, R17 ;  /* 0x0000000313117224 */ /* 0x000fe200078e0211 */
[----:B------:R-:W-:-:S03]  /*0ea0*/  IADD3 R25, P0, PT, RZ, -R16, RZ ;  /* 0x80000010ff197210 */ /* 0x000fc60007f1e0ff */
[----:B------:R-:W-:Y:S02]  /*0eb0*/  IMAD R17, R23, R8, R17 ;  /* 0x0000000817117224 */ /* 0x000fe400078e0211 */
[----:B------:R-:W-:-:S03]  /*0ec0*/  IMAD.HI.U32 R18, R19, R25, RZ ;  /* 0x0000001913127227 */ /* 0x000fc600078e00ff */
[----:B------:R-:W-:-:S05]  /*0ed0*/  IADD3.X R16, PT, PT, RZ, ~R17, RZ, P0, !PT ;  /* 0x80000011ff107210 */ /* 0x000fca00007fe4ff */
[----:B------:R-:W-:-:S04]  /*0ee0*/  IMAD.WIDE.U32 R18, P0, R19, R16, R18 ;  /* 0x0000001013127225 */ /* 0x000fc80007800012 */
[C---:B------:R-:W-:Y:S02]  /*0ef0*/  IMAD R17, R23.reuse, R16, RZ ;  /* 0x0000001017117224 */ /* 0x040fe400078e02ff */
[----:B------:R-:W-:-:S04]  /*0f00*/  IMAD.HI.U32 R18, P1, R23, R25, R18 ;  /* 0x0000001917127227 */ /* 0x000fc80007820012 */
[----:B------:R-:W-:Y:S01]  /*0f10*/  IMAD.HI.U32 R16, R23, R16, RZ ;  /* 0x0000001017107227 */ /* 0x000fe200078e00ff */
[----:B------:R-:W-:-:S03]  /*0f20*/  IADD3 R18, P2, PT, R17, R18, RZ ;  /* 0x0000001211127210 */ /* 0x000fc60007f5e0ff */
[----:B------:R-:W-:Y:S02]  /*0f30*/  IMAD.X R23, R16, 0x1, R23, P0 ;  /* 0x0000000110177824 */ /* 0x000fe400000e0617 */
[----:B------:R-:W-:-:S03]  /*0f40*/  IMAD.HI.U32 R16, R18, R7, RZ ;  /* 0x0000000712107227 */ /* 0x000fc600078e00ff */
[----:B------:R-:W-:Y:S01]  /*0f50*/  IADD3.X R22, PT, PT, RZ, RZ, R23, P2, P1 ;  /* 0x000000ffff167210 */ /* 0x000fe200017e2417 */
[----:B------:R-:W-:Y:S02]  /*0f60*/  IMAD.MOV.U32 R17, RZ, RZ, RZ ;  /* 0x000000ffff117224 */ /* 0x000fe400078e00ff */
[----:B------:R-:W-:-:S04]  /*0f70*/  IMAD.WIDE.U32 R16, R18, R9, R16 ;  /* 0x0000000912107225 */ /* 0x000fc800078e0010 */
[C---:B------:R-:W-:Y:S02]  /*0f80*/  IMAD R23, R22.reuse, R9, RZ ;  /* 0x0000000916177224 */ /* 0x040fe400078e02ff */
[----:B------:R-:W-:-:S04]  /*0f90*/  IMAD.HI.U32 R16, P0, R22, R7, R16 ;  /* 0x0000000716107227 */ /* 0x000fc80007800010 */
[----:B------:R-:W-:Y:S01]  /*0fa0*/  IMAD.HI.U32 R19, R22, R9, RZ ;  /* 0x0000000916137227 */ /* 0x000fe200078e00ff */
[----:B------:R-:W-:-:S03]  /*0fb0*/  IADD3 R23, P1, PT, R23, R16, RZ ;  /* 0x0000001017177210 */ /* 0x000fc60007f3e0ff */
[----:B------:R-:W-:Y:S02]  /*0fc0*/  IMAD.X R19, RZ, RZ, R19, P0 ;  /* 0x000000ffff137224 */ /* 0x000fe400000e0613 */
[----:B------:R-:W-:-:S03]  /*0fd0*/  IMAD.WIDE.U32 R16, R23, R8, RZ ;  /* 0x0000000817107225 */ /* 0x000fc600078e00ff */
[----:B------:R-:W-:Y:S01]  /*0fe0*/  IADD3.X R19, PT, PT, RZ, R19, RZ, P1, !PT ;  /* 0x00000013ff137210 */ /* 0x000fe20000ffe4ff */
[----:B------:R-:W-:Y:S01]  /*0ff0*/  IMAD R17, R23, R3, R17 ;  /* 0x0000000317117224 */ /* 0x000fe200078e0211 */
[----:B------:R-:W-:-:S03]  /*1000*/  IADD3 R25, P1, PT, -R16, R7, RZ ;  /* 0x0000000710197210 */ /* 0x000fc60007f3e1ff */
[-C--:B------:R-:W-:Y:S01]  /*1010*/  IMAD R16, R19, R8.reuse, R17 ;  /* 0x0000000813107224 */ /* 0x080fe200078e0211 */
[----:B------:R-:W-:Y:S01]  /*1020*/  ISETP.GE.U32.AND P0, PT, R25, R8, PT ;  /* 0x000000081900720c */ /* 0x000fe20003f06070 */
[----:B------:R-:W-:Y:S02]  /*1030*/  IMAD.MOV.U32 R17, RZ, RZ, 0x0 ;  /* 0x00000000ff117424 */ /* 0x000fe400078e00ff */
[----:B------:R-:W-:Y:S01]  /*1040*/  IMAD.X R24, R9, 0x1, ~R16, P1 ;  /* 0x0000000109187824 */ /* 0x000fe200008e0e10 */
[----:B------:R-:W-:Y:S02]  /*1050*/  IADD3 R9, P2, PT, -R8, R25, RZ ;  /* 0x0000001908097210 */ /* 0x000fe40007f5e1ff */
[----:B------:R-:W-:Y:S02]  /*1060*/  IADD3 R16, P1, PT, R23, 0x1, RZ ;  /* 0x0000000117107810 */ /* 0x000fe40007f3e0ff */
[C---:B------:R-:W-:Y:S01]  /*1070*/  ISETP.GE.U32.AND.EX P0, PT, R24.reuse, R3, PT, P0 ;  /* 0x000000031800720c */ /* 0x040fe20003f06100 */
[----:B------:R-:W-:-:S02]  /*1080*/  IMAD.X R22, R24, 0x1, ~R3, P2 ;  /* 0x0000000118167824 */ /* 0x000fc400010e0e03 */
[----:B------:R-:W-:Y:S01]  /*1090*/  IMAD.X R18, RZ, RZ, R19, P1 ;  /* 0x000000ffff127224 */ /* 0x000fe200008e0613 */
[----:B------:R-:W-:Y:S02]  /*10a0*/  SEL R9, R9, R25, P0 ;  /* 0x0000001909097207 */ /* 0x000fe40000000000 */
[----:B------:R-:W-:Y:S02]  /*10b0*/  SEL R16, R16, R23, P0 ;  /* 0x0000001710107207 */ /* 0x000fe40000000000 */
[----:B------:R-:W-:Y:S02]  /*10c0*/  SEL R22, R22, R24, P0 ;  /* 0x0000001816167207 */ /* 0x000fe40000000000 */
[----:B------:R-:W-:Y:S02]  /*10d0*/  SEL R19, R18, R19, P0 ;  /* 0x0000001312137207 */ /* 0x000fe40000000000 */
[----:B------:R-:W-:Y:S02]  /*10e0*/  ISETP.GE.U32.AND P0, PT, R9, R8, PT ;  /* 0x000000080900720c */ /* 0x000fe40003f06070 */
[----:B------:R-:W-:-:S02]  /*10f0*/  IADD3 R9, P2, PT, R16, 0x1, RZ ;  /* 0x0000000110097810 */ /* 0x000fc40007f5e0ff */
[----:B------:R-:W-:Y:S02]  /*1100*/  ISETP.GE.U32.AND.EX P0, PT, R22, R3, PT, P0 ;  /* 0x000000031600720c */ /* 0x000fe40003f06100 */
[----:B------:R-:W-:Y:S02]  /*1110*/  ISETP.NE.U32.AND P1, PT, R8, RZ, PT ;  /* 0x000000ff0800720c */ /* 0x000fe40003f25070 */
[-C--:B------:R-:W-:Y:S02]  /*1120*/  IADD3.X R18, PT, PT, RZ, R19.reuse, RZ, P2, !PT ;  /* 0x00000013ff127210 */ /* 0x080fe400017fe4ff */
[----:B------:R-:W-:Y:S01]  /*1130*/  SEL R9, R9, R16, P0 ;  /* 0x0000001009097207 */ /* 0x000fe20000000000 */
[----:B------:R-:W-:Y:S01]  /*1140*/  IMAD.MOV.U32 R16, RZ, RZ, R6 ;  /* 0x000000ffff107224 */ /* 0x000fe200078e0006 */
[----:B------:R-:W-:Y:S02]  /*1150*/  ISETP.NE.AND.EX P1, PT, R3, RZ, PT, P1 ;  /* 0x000000ff0300720c */ /* 0x000fe40003f25310 */
[----:B------:R-:W-:-:S02]  /*1160*/  SEL R18, R18, R19, P0 ;  /* 0x0000001312127207 */ /* 0x000fc40000000000 */
[----:B------:R-:W-:Y:S02]  /*1170*/  SEL R9, R9, 0xffffffff, P1 ;  /* 0xffffffff09097807 */ /* 0x000fe40000800000 */
[----:B------:R-:W-:Y:S01]  /*1180*/  SEL R18, R18, 0xffffffff, P1 ;  /* 0xffffffff12127807 */ /* 0x000fe20000800000 */
[----:B------:R-:W-:Y:S06]  /*1190*/  RET.REL.NODEC R16 `(_Z6unrollPbPjyyyyhy) ;  /* 0xffffffec10987950 */ /* 0x000fec0003c3ffff */
.L_x_23:
[----:B------:R-:W-:-:S00]  /*11a0*/  BRA `(.L_x_23) ;  /* 0xfffffffc00fc7947 */ /* 0x000fc0000383ffff */
[----:B------:R-:W-:-:S00]  /*11b0*/  NOP ;  /* 0x0000000000007918 */ /* 0x000fc00000000000 */
        /* <DEDUP_REMOVED lines=12> */
.L_x_24:


//--------------------- .nv.shared.reserved.0     --------------------------
	.section	.nv.shared.reserved.0,"aw",@nobits
	.weak		__nv_reservedSMEM_offset_0_alias
	.size		__nv_reservedSMEM_offset_0_alias, 0, 64
	.other		__nv_reservedSMEM_offset_0_alias,@"STO_CUDA_RESERVED_SHARED STV_DEFAULT"
__nv_reservedSMEM_offset_0_alias:
	.zero		0
	.zero		64


//--------------------- .nv.constant0._Z6unrollPbPjyyyyhy --------------------------
	.section	.nv.constant0._Z6unrollPbPjyyyyhy,"a",@progbits
	.sectionflags	@""
	.align	4
.nv.constant0._Z6unrollPbPjyyyyhy:
	.zero		960


//--------------------- SYMBOLS --------------------------

	.type		.nv.reservedSmem.offset0,@object
	.size		.nv.reservedSmem.offset0,0x4
	.type		free,@function
